//
// Generated by NVIDIA NVVM Compiler
//
// Compiler Build ID: CL-36424714
// Cuda compilation tools, release 13.0, V13.0.88
// Based on NVVM 20.0.0
//

.version 9.0
.target sm_100
.address_size 64

	// .globl	_Z20TiledMatrixMulKernelPfS_S_ii
.extern .shared .align 16 .b8 sharedMem[];

.visible .entry _Z20TiledMatrixMulKernelPfS_S_ii(
	.param .u64 .ptr .align 1 _Z20TiledMatrixMulKernelPfS_S_ii_param_0,
	.param .u64 .ptr .align 1 _Z20TiledMatrixMulKernelPfS_S_ii_param_1,
	.param .u64 .ptr .align 1 _Z20TiledMatrixMulKernelPfS_S_ii_param_2,
	.param .u32 _Z20TiledMatrixMulKernelPfS_S_ii_param_3,
	.param .u32 _Z20TiledMatrixMulKernelPfS_S_ii_param_4
)
{
	.reg .pred 	%p<14>;
	.reg .b32 	%r<104>;
	.reg .b32 	%f<79>;
	.reg .b64 	%rd<14>;

	ld.param.u64 	%rd4, [_Z20TiledMatrixMulKernelPfS_S_ii_param_1];
	ld.param.u64 	%rd5, [_Z20TiledMatrixMulKernelPfS_S_ii_param_2];
	ld.param.u32 	%r33, [_Z20TiledMatrixMulKernelPfS_S_ii_param_3];
	ld.param.u32 	%r34, [_Z20TiledMatrixMulKernelPfS_S_ii_param_4];
	mov.u32 	%r35, %ctaid.x;
	mov.u32 	%r36, %ctaid.y;
	mov.u32 	%r1, %tid.x;
	mov.u32 	%r2, %tid.y;
	mad.lo.s32 	%r3, %r34, %r36, %r2;
	mad.lo.s32 	%r4, %r34, %r35, %r1;
	add.s32 	%r37, %r33, %r34;
	add.s32 	%r38, %r37, -1;
	div.s32 	%r5, %r38, %r34;
	setp.lt.s32 	%p1, %r5, 1;
	mov.f32 	%f77, 0f00000000;
	@%p1 bra 	$L__BB0_19;
	mul.lo.s32 	%r40, %r34, %r34;
	shl.b32 	%r41, %r40, 2;
	mov.u32 	%r42, sharedMem;
	add.s32 	%r6, %r42, %r41;
	mul.lo.s32 	%r7, %r3, %r33;
	mul.lo.s32 	%r8, %r34, %r2;
	and.b32  	%r9, %r34, 7;
	and.b32  	%r10, %r34, 3;
	and.b32  	%r11, %r34, 2147483640;
	and.b32  	%r12, %r34, 1;
	neg.s32 	%r13, %r11;
	shl.b32 	%r43, %r1, 2;
	add.s32 	%r44, %r41, %r43;
	add.s32 	%r14, %r42, %r44;
	shl.b32 	%r15, %r34, 5;
	shl.b32 	%r16, %r34, 2;
	cvta.to.global.u64 	%rd1, %rd4;
	cvta.to.global.u64 	%rd2, %rd5;
	mov.f32 	%f77, 0f00000000;
	mov.b32 	%r97, 0;
$L__BB0_2:
	mul.lo.s32 	%r45, %r97, %r34;
	add.s32 	%r46, %r45, %r1;
	add.s32 	%r19, %r45, %r2;
	max.s32 	%r47, %r3, %r46;
	setp.ge.s32 	%p2, %r47, %r33;
	mov.f32 	%f68, 0f00000000;
	@%p2 bra 	$L__BB0_4;
	add.s32 	%r48, %r46, %r7;
	mul.wide.s32 	%rd6, %r48, 4;
	add.s64 	%rd7, %rd1, %rd6;
	ld.global.f32 	%f68, [%rd7];
$L__BB0_4:
	add.s32 	%r49, %r8, %r1;
	shl.b32 	%r50, %r49, 2;
	add.s32 	%r52, %r42, %r50;
	st.shared.f32 	[%r52], %f68;
	max.s32 	%r53, %r4, %r19;
	setp.ge.s32 	%p3, %r53, %r33;
	mov.f32 	%f69, 0f00000000;
	@%p3 bra 	$L__BB0_6;
	mad.lo.s32 	%r54, %r19, %r33, %r4;
	mul.wide.s32 	%rd8, %r54, 4;
	add.s64 	%rd9, %rd2, %rd8;
	ld.global.f32 	%f69, [%rd9];
$L__BB0_6:
	setp.lt.s32 	%p4, %r34, 1;
	add.s32 	%r57, %r6, %r50;
	st.shared.f32 	[%r57], %f69;
	bar.sync 	0;
	@%p4 bra 	$L__BB0_18;
	setp.lt.u32 	%p5, %r34, 8;
	mov.b32 	%r102, 0;
	@%p5 bra 	$L__BB0_10;
	shl.b32 	%r59, %r8, 2;
	add.s32 	%r61, %r59, %r42;
	add.s32 	%r98, %r61, 16;
	mov.u32 	%r99, %r14;
	mov.u32 	%r100, %r13;
$L__BB0_9:
	.pragma "nounroll";
	ld.shared.f32 	%f24, [%r98+-16];
	ld.shared.f32 	%f25, [%r99];
	fma.rn.f32 	%f26, %f24, %f25, %f77;
	ld.shared.f32 	%f27, [%r98+-12];
	add.s32 	%r62, %r99, %r16;
	ld.shared.f32 	%f28, [%r62];
	fma.rn.f32 	%f29, %f27, %f28, %f26;
	ld.shared.f32 	%f30, [%r98+-8];
	add.s32 	%r63, %r62, %r16;
	ld.shared.f32 	%f31, [%r63];
	fma.rn.f32 	%f32, %f30, %f31, %f29;
	ld.shared.f32 	%f33, [%r98+-4];
	add.s32 	%r64, %r63, %r16;
	ld.shared.f32 	%f34, [%r64];
	fma.rn.f32 	%f35, %f33, %f34, %f32;
	ld.shared.f32 	%f36, [%r98];
	add.s32 	%r65, %r64, %r16;
	ld.shared.f32 	%f37, [%r65];
	fma.rn.f32 	%f38, %f36, %f37, %f35;
	ld.shared.f32 	%f39, [%r98+4];
	add.s32 	%r66, %r65, %r16;
	ld.shared.f32 	%f40, [%r66];
	fma.rn.f32 	%f41, %f39, %f40, %f38;
	ld.shared.f32 	%f42, [%r98+8];
	add.s32 	%r67, %r66, %r16;
	ld.shared.f32 	%f43, [%r67];
	fma.rn.f32 	%f44, %f42, %f43, %f41;
	ld.shared.f32 	%f45, [%r98+12];
	add.s32 	%r68, %r67, %r16;
	ld.shared.f32 	%f46, [%r68];
	fma.rn.f32 	%f77, %f45, %f46, %f44;
	add.s32 	%r100, %r100, 8;
	add.s32 	%r99, %r99, %r15;
	add.s32 	%r98, %r98, 32;
	setp.ne.s32 	%p6, %r100, 0;
	mov.u32 	%r102, %r11;
	@%p6 bra 	$L__BB0_9;
$L__BB0_10:
	setp.eq.s32 	%p7, %r9, 0;
	@%p7 bra 	$L__BB0_18;
	add.s32 	%r69, %r9, -1;
	setp.lt.u32 	%p8, %r69, 3;
	@%p8 bra 	$L__BB0_13;
	add.s32 	%r70, %r102, %r8;
	shl.b32 	%r71, %r70, 2;
	add.s32 	%r73, %r42, %r71;
	ld.shared.f32 	%f48, [%r73];
	mad.lo.s32 	%r74, %r102, %r34, %r1;
	shl.b32 	%r75, %r74, 2;
	add.s32 	%r76, %r6, %r75;
	ld.shared.f32 	%f49, [%r76];
	fma.rn.f32 	%f50, %f48, %f49, %f77;
	ld.shared.f32 	%f51, [%r73+4];
	add.s32 	%r77, %r76, %r16;
	ld.shared.f32 	%f52, [%r77];
	fma.rn.f32 	%f53, %f51, %f52, %f50;
	ld.shared.f32 	%f54, [%r73+8];
	add.s32 	%r78, %r77, %r16;
	ld.shared.f32 	%f55, [%r78];
	fma.rn.f32 	%f56, %f54, %f55, %f53;
	ld.shared.f32 	%f57, [%r73+12];
	add.s32 	%r79, %r78, %r16;
	ld.shared.f32 	%f58, [%r79];
	fma.rn.f32 	%f77, %f57, %f58, %f56;
	add.s32 	%r102, %r102, 4;
$L__BB0_13:
	setp.eq.s32 	%p9, %r10, 0;
	@%p9 bra 	$L__BB0_18;
	setp.eq.s32 	%p10, %r10, 1;
	@%p10 bra 	$L__BB0_16;
	add.s32 	%r80, %r102, %r8;
	shl.b32 	%r81, %r80, 2;
	add.s32 	%r83, %r42, %r81;
	ld.shared.f32 	%f60, [%r83];
	mad.lo.s32 	%r84, %r102, %r34, %r1;
	shl.b32 	%r85, %r84, 2;
	add.s32 	%r86, %r6, %r85;
	ld.shared.f32 	%f61, [%r86];
	fma.rn.f32 	%f62, %f60, %f61, %f77;
	ld.shared.f32 	%f63, [%r83+4];
	add.s32 	%r87, %r86, %r16;
	ld.shared.f32 	%f64, [%r87];
	fma.rn.f32 	%f77, %f63, %f64, %f62;
	add.s32 	%r102, %r102, 2;
$L__BB0_16:
	setp.eq.s32 	%p11, %r12, 0;
	@%p11 bra 	$L__BB0_18;
	add.s32 	%r88, %r102, %r8;
	shl.b32 	%r89, %r88, 2;
	add.s32 	%r91, %r42, %r89;
	ld.shared.f32 	%f65, [%r91];
	mad.lo.s32 	%r92, %r102, %r34, %r1;
	shl.b32 	%r93, %r92, 2;
	add.s32 	%r94, %r6, %r93;
	ld.shared.f32 	%f66, [%r94];
	fma.rn.f32 	%f77, %f65, %f66, %f77;
$L__BB0_18:
	bar.sync 	0;
	add.s32 	%r97, %r97, 1;
	setp.ne.s32 	%p12, %r97, %r5;
	@%p12 bra 	$L__BB0_2;
$L__BB0_19:
	max.s32 	%r95, %r3, %r4;
	setp.ge.s32 	%p13, %r95, %r33;
	@%p13 bra 	$L__BB0_21;
	ld.param.u64 	%rd13, [_Z20TiledMatrixMulKernelPfS_S_ii_param_0];
	mad.lo.s32 	%r96, %r3, %r33, %r4;
	cvta.to.global.u64 	%rd10, %rd13;
	mul.wide.s32 	%rd11, %r96, 4;
	add.s64 	%rd12, %rd10, %rd11;
	st.global.f32 	[%rd12], %f77;
$L__BB0_21:
	ret;

}


// ===== COMPILED SASS (sm_100) =====

	.target	sm_100

	.elftype	@"ET_EXEC"


//--------------------- .note.nv.tkinfo           --------------------------
	.section	.note.nv.tkinfo,"",@"SHT_NOTE"
	.sectionflags	@"SHF_NOTE_NV_TKINFO"
	.tkinfo
        /*0018*/ 	.word	0x00000002
        /*0030*/ 	.string	""
        /*0030*/ 	.string	"ptxas"
        /*0030*/ 	.string	"Cuda compilation tools, release 13.0, V13.0.88"
        /*0030*/ 	.string	"Build cuda_13.0.r13.0/compiler.36424714_0"
        /*0030*/ 	.string	"-arch sm_100 -m 64 "



//--------------------- .note.nv.cuinfo           --------------------------
	.section	.note.nv.cuinfo,"",@"SHT_NOTE"
	.sectionflags	@"SHF_NOTE_NV_CUINFO"
        /*0018*/ 	.short	0x0002
        /*001a*/ 	.short	0x0064
        /*001c*/ 	.short	0x0082
	.zero		2


//--------------------- .nv.info                  --------------------------
	.section	.nv.info,"",@"SHT_CUDA_INFO"
	.align	4


	//----- nvinfo : EIATTR_REGCOUNT
	.align		4
        /*0000*/ 	.byte	0x04, 0x2f
        /*0002*/ 	.short	(.L_1 - .L_0)
	.align		4
.L_0:
        /*0004*/ 	.word	index@(_Z20TiledMatrixMulKernelPfS_S_ii)
        /*0008*/ 	.word	0x0000001f


	//----- nvinfo : EIATTR_FRAME_SIZE
	.align		4
.L_1:
        /*000c*/ 	.byte	0x04, 0x11
        /*000e*/ 	.short	(.L_3 - .L_2)
	.align		4
.L_2:
        /*0010*/ 	.word	index@(_Z20TiledMatrixMulKernelPfS_S_ii)
        /*0014*/ 	.word	0x00000000


	//----- nvinfo : EIATTR_MIN_STACK_SIZE
	.align		4
.L_3:
        /*0018*/ 	.byte	0x04, 0x12
        /*001a*/ 	.short	(.L_5 - .L_4)
	.align		4
.L_4:
        /*001c*/ 	.word	index@(_Z20TiledMatrixMulKernelPfS_S_ii)
        /*0020*/ 	.word	0x00000000
.L_5:


//--------------------- .nv.compat                --------------------------
	.section	.nv.compat,"",@"SHT_CUDA_COMPAT_INFO"
	.align	4
        /*0000*/ 	.byte	0x02, 0x09, 0x00, 0x00, 0x02, 0x02, 0x01, 0x00, 0x02, 0x05, 0x05, 0x00, 0x03, 0x07, 0x01, 0x01
        /*0010*/ 	.byte	0x02, 0x03, 0x00, 0x00, 0x02, 0x06, 0x01, 0x00, 0x04, 0x0b, 0x08, 0x00, 0x09, 0x00, 0x00, 0x00
        /*0020*/ 	.byte	0x00, 0x00, 0x00, 0x00


//--------------------- .nv.info._Z20TiledMatrixMulKernelPfS_S_ii --------------------------
	.section	.nv.info._Z20TiledMatrixMulKernelPfS_S_ii,"",@"SHT_CUDA_INFO"
	.sectionflags	@""
	.align	4


	//----- nvinfo : EIATTR_CUDA_API_VERSION
	.align		4
        /*0000*/ 	.byte	0x04, 0x37
        /*0002*/ 	.short	(.L_7 - .L_6)
.L_6:
        /*0004*/ 	.word	0x00000082


	//----- nvinfo : EIATTR_KPARAM_INFO
	.align		4
.L_7:
        /*0008*/ 	.byte	0x04, 0x17
        /*000a*/ 	.short	(.L_9 - .L_8)
.L_8:
        /*000c*/ 	.word	0x00000000
        /*0010*/ 	.short	0x0004
        /*0012*/ 	.short	0x001c
        /*0014*/ 	.byte	0x00, 0xf0, 0x11, 0x00


	//----- nvinfo : EIATTR_KPARAM_INFO
	.align		4
.L_9:
        /*0018*/ 	.byte	0x04, 0x17
        /*001a*/ 	.short	(.L_11 - .L_10)
.L_10:
        /*001c*/ 	.word	0x00000000
        /*0020*/ 	.short	0x0003
        /*0022*/ 	.short	0x0018
        /*0024*/ 	.byte	0x00, 0xf0, 0x11, 0x00


	//----- nvinfo : EIATTR_KPARAM_INFO
	.align		4
.L_11:
        /*0028*/ 	.byte	0x04, 0x17
        /*002a*/ 	.short	(.L_13 - .L_12)
.L_12:
        /*002c*/ 	.word	0x00000000
        /*0030*/ 	.short	0x0002
        /*0032*/ 	.short	0x0010
        /*0034*/ 	.byte	0x00, 0xf5, 0x21, 0x00


	//----- nvinfo : EIATTR_KPARAM_INFO
	.align		4
.L_13:
        /*0038*/ 	.byte	0x04, 0x17
        /*003a*/ 	.short	(.L_15 - .L_14)
.L_14:
        /*003c*/ 	.word	0x00000000
        /*0040*/ 	.short	0x0001
        /*0042*/ 	.short	0x0008
        /*0044*/ 	.byte	0x00, 0xf5, 0x21, 0x00


	//----- nvinfo : EIATTR_KPARAM_INFO
	.align		4
.L_15:
        /*0048*/ 	.byte	0x04, 0x17
        /*004a*/ 	.short	(.L_17 - .L_16)
.L_16:
        /*004c*/ 	.word	0x00000000
        /*0050*/ 	.short	0x0000
        /*0052*/ 	.short	0x0000
        /*0054*/ 	.byte	0x00, 0xf5, 0x21, 0x00


	//----- nvinfo : EIATTR_SPARSE_MMA_MASK
	.align		4
.L_17:
        /*0058*/ 	.byte	0x03, 0x50
        /*005a*/ 	.short	0x0000


	//----- nvinfo : EIATTR_MAXREG_COUNT
	.align		4
        /*005c*/ 	.byte	0x03, 0x1b
        /*005e*/ 	.short	0x00ff


	//----- nvinfo : EIATTR_NUM_BARRIERS
	.align		4
        /*0060*/ 	.byte	0x02, 0x4c
        /*0062*/ 	.byte	0x01
	.zero		1


	//----- nvinfo : EIATTR_MERCURY_ISA_VERSION
	.align		4
        /*0064*/ 	.byte	0x03, 0x5f
        /*0066*/ 	.short	0x0101


	//----- nvinfo : EIATTR_VRC_CTA_INIT_COUNT
	.align		4
        /*0068*/ 	.byte	0x02, 0x4a
	.zero		1
	.zero		1


	//----- nvinfo : EIATTR_EXIT_INSTR_OFFSETS
	.align		4
        /*006c*/ 	.byte	0x04, 0x1c
        /*006e*/ 	.short	(.L_19 - .L_18)


	//   ....[0]....
.L_18:
        /*0070*/ 	.word	0x00000b10


	//   ....[1]....
        /*0074*/ 	.word	0x00000b60


	//----- nvinfo : EIATTR_CBANK_PARAM_SIZE
	.align		4
.L_19:
        /*0078*/ 	.byte	0x03, 0x19
        /*007a*/ 	.short	0x0020


	//----- nvinfo : EIATTR_PARAM_CBANK
	.align		4
        /*007c*/ 	.byte	0x04, 0x0a
        /*007e*/ 	.short	(.L_21 - .L_20)
	.align		4
.L_20:
        /*0080*/ 	.word	index@(.nv.constant0._Z20TiledMatrixMulKernelPfS_S_ii)
        /*0084*/ 	.short	0x0380
        /*0086*/ 	.short	0x0020


	//----- nvinfo : EIATTR_SW_WAR
	.align		4
.L_21:
        /*0088*/ 	.byte	0x04, 0x36
        /*008a*/ 	.short	(.L_23 - .L_22)
.L_22:
        /*008c*/ 	.word	0x00000008
.L_23:


//--------------------- .nv.callgraph             --------------------------
	.section	.nv.callgraph,"",@"SHT_CUDA_CALLGRAPH"
	.align	4
	.sectionentsize	8
	.align		4
        /*0000*/ 	.word	0x00000000
	.align		4
        /*0004*/ 	.word	0xffffffff
	.align		4
        /*0008*/ 	.word	0x00000000
	.align		4
        /*000c*/ 	.word	0xfffffffe
	.align		4
        /*0010*/ 	.word	0x00000000
	.align		4
        /*0014*/ 	.word	0xfffffffd
	.align		4
        /*0018*/ 	.word	0x00000000
	.align		4
        /*001c*/ 	.word	0xfffffffc


//--------------------- .text._Z20TiledMatrixMulKernelPfS_S_ii --------------------------
	.section	.text._Z20TiledMatrixMulKernelPfS_S_ii,"ax",@progbits
	.align	128
        .global         _Z20TiledMatrixMulKernelPfS_S_ii
        .type           _Z20TiledMatrixMulKernelPfS_S_ii,@function
        .size           _Z20TiledMatrixMulKernelPfS_S_ii,(.L_x_8 - _Z20TiledMatrixMulKernelPfS_S_ii)
        .other          _Z20TiledMatrixMulKernelPfS_S_ii,@"STO_CUDA_ENTRY STV_DEFAULT"
_Z20TiledMatrixMulKernelPfS_S_ii:
.text._Z20TiledMatrixMulKernelPfS_S_ii:
[----:B------:R-:W-:Y:S08]  /*0000*/  LDC R1, c[0x0][0x37c] ;  /* 0x0000df00ff017b82 */ /* 0x000ff00000000800 */
[----:B------:R-:W0:Y:S01]  /*0010*/  LDC.64 R2, c[0x0][0x398] ;  /* 0x0000e600ff027b82 */ /* 0x000e220000000a00 */
[----:B------:R-:W1:Y:S01]  /*0020*/  LDCU.64 UR6, c[0x0][0x358] ;  /* 0x00006b00ff0677ac */ /* 0x000e620008000a00 */
[----:B------:R-:W-:-:S06]  /*0030*/  MOV R18, RZ ;  /* 0x000000ff00127202 */ /* 0x000fcc0000000f00 */
[----:B------:R-:W-:Y:S08]  /*0040*/  S2UR UR5, SR_CTAID.Y ;  /* 0x00000000000579c3 */ /* 0x000ff00000002600 */
[----:B------:R-:W2:Y:S01]  /*0050*/  S2UR UR4, SR_CTAID.X ;  /* 0x00000000000479c3 */ /* 0x000ea20000002500 */
[----:B0-----:R-:W-:Y:S02]  /*0060*/  IABS R11, R3 ;  /* 0x00000003000b7213 */ /* 0x001fe40000000000 */
[----:B------:R-:W-:-:S02]  /*0070*/  IADD3 R0, PT, PT, R3, R2, RZ ;  /* 0x0000000203007210 */ /* 0x000fc40007ffe0ff */
[----:B------:R-:W0:Y:S03]  /*0080*/  I2F.RP R7, R11 ;  /* 0x0000000b00077306 */ /* 0x000e260000209400 */
[----:B------:R-:W-:-:S05]  /*0090*/  VIADD R6, R0, 0xffffffff ;  /* 0xffffffff00067836 */ /* 0x000fca0000000000 */
[----:B------:R-:W-:Y:S02]  /*00a0*/  IABS R0, R6 ;  /* 0x0000000600007213 */ /* 0x000fe40000000000 */
[----:B------:R-:W-:-:S04]  /*00b0*/  LOP3.LUT R6, R6, R3, RZ, 0x3c, !PT ;  /* 0x0000000306067212 */ /* 0x000fc800078e3cff */
[----:B------:R-:W-:Y:S01]  /*00c0*/  ISETP.GE.AND P1, PT, R6, RZ, PT ;  /* 0x000000ff0600720c */ /* 0x000fe20003f26270 */
[----:B0-----:R-:W0:Y:S02]  /*00d0*/  MUFU.RCP R7, R7 ;  /* 0x0000000700077308 */ /* 0x001e240000001000 */
[----:B0-----:R-:W-:-:S06]  /*00e0*/  IADD3 R4, PT, PT, R7, 0xffffffe, RZ ;  /* 0x0ffffffe07047810 */ /* 0x001fcc0007ffe0ff */
[----:B------:R0:W3:Y:S02]  /*00f0*/  F2I.FTZ.U32.TRUNC.NTZ R5, R4 ;  /* 0x0000000400057305 */ /* 0x0000e4000021f000 */
[----:B0-----:R-:W-:Y:S02]  /*0100*/  HFMA2 R4, -RZ, RZ, 0, 0 ;  /* 0x00000000ff047431 */ /* 0x001fe400000001ff */
[----:B---3--:R-:W-:-:S04]  /*0110*/  IMAD.MOV R8, RZ, RZ, -R5 ;  /* 0x000000ffff087224 */ /* 0x008fc800078e0a05 */
[----:B------:R-:W-:Y:S02]  /*0120*/  IMAD R9, R8, R11, RZ ;  /* 0x0000000b08097224 */ /* 0x000fe400078e02ff */
[----:B------:R-:W2:Y:S02]  /*0130*/  S2R R8, SR_TID.X ;  /* 0x0000000000087919 */ /* 0x000ea40000002100 */
[----:B------:R-:W-:-:S06]  /*0140*/  IMAD.HI.U32 R5, R5, R9, R4 ;  /* 0x0000000905057227 */ /* 0x000fcc00078e0004 */
[----:B------:R-:W-:-:S04]  /*0150*/  IMAD.HI.U32 R9, R5, R0, RZ ;  /* 0x0000000005097227 */ /* 0x000fc800078e00ff */
[----:B------:R-:W-:-:S04]  /*0160*/  IMAD.MOV R4, RZ, RZ, -R9 ;  /* 0x000000ffff047224 */ /* 0x000fc800078e0a09 */
[----:B------:R-:W-:-:S05]  /*0170*/  IMAD R0, R11, R4, R0 ;  /* 0x000000040b007224 */ /* 0x000fca00078e0200 */
[----:B------:R-:W-:Y:S01]  /*0180*/  ISETP.GT.U32.AND P2, PT, R11, R0, PT ;  /* 0x000000000b00720c */ /* 0x000fe20003f44070 */
[----:B--2---:R-:W-:-:S12]  /*0190*/  IMAD R10, R3, UR4, R8 ;  /* 0x00000004030a7c24 */ /* 0x004fd8000f8e0208 */
[-C--:B------:R-:W-:Y:S01]  /*01a0*/  @!P2 IADD3 R0, PT, PT, R0, -R11.reuse, RZ ;  /* 0x8000000b0000a210 */ /* 0x080fe20007ffe0ff */
[----:B------:R-:W-:Y:S01]  /*01b0*/  @!P2 VIADD R9, R9, 0x1 ;  /* 0x000000010909a836 */ /* 0x000fe20000000000 */
[----:B------:R-:W-:Y:S02]  /*01c0*/  ISETP.NE.AND P2, PT, R3, RZ, PT ;  /* 0x000000ff0300720c */ /* 0x000fe40003f45270 */
[----:B------:R-:W-:Y:S02]  /*01d0*/  ISETP.GE.U32.AND P0, PT, R0, R11, PT ;  /* 0x0000000b0000720c */ /* 0x000fe40003f06070 */
[----:B------:R-:W0:Y:S11]  /*01e0*/  S2R R0, SR_TID.Y ;  /* 0x0000000000007919 */ /* 0x000e360000002200 */
[----:B------:R-:W-:-:S05]  /*01f0*/  @P0 IADD3 R9, PT, PT, R9, 0x1, RZ ;  /* 0x0000000109090810 */ /* 0x000fca0007ffe0ff */
[----:B------:R-:W-:Y:S01]  /*0200*/  @!P1 IMAD.MOV R9, RZ, RZ, -R9 ;  /* 0x000000ffff099224 */ /* 0x000fe200078e0a09 */
[----:B------:R-:W-:-:S04]  /*0210*/  @!P2 LOP3.LUT R9, RZ, R3, RZ, 0x33, !PT ;  /* 0x00000003ff09a212 */ /* 0x000fc800078e33ff */
[----:B------:R-:W-:Y:S01]  /*0220*/  ISETP.GE.AND P0, PT, R9, 0x1, PT ;  /* 0x000000010900780c */ /* 0x000fe20003f06270 */
[----:B0-----:R-:W-:-:S12]  /*0230*/  IMAD R11, R3, UR5, R0 ;  /* 0x00000005030b7c24 */ /* 0x001fd8000f8e0200 */
[----:B-1----:R-:W-:Y:S05]  /*0240*/  @!P0 BRA `(.L_x_0) ;  /* 0x0000000800288947 */ /* 0x002fea0003800000 */
[----:B------:R-:W0:Y:S01]  /*0250*/  S2UR UR5, SR_CgaCtaId ;  /* 0x00000000000579c3 */ /* 0x000e220000008800 */
[CC--:B------:R-:W-:Y:S01]  /*0260*/  IMAD R2, R3.reuse, R3.reuse, RZ ;  /* 0x0000000303027224 */ /* 0x0c0fe200078e02ff */
[----:B------:R-:W-:Y:S01]  /*0270*/  UMOV UR4, 0x400 ;  /* 0x0000040000047882 */ /* 0x000fe20000000000 */
[C---:B------:R-:W-:Y:S01]  /*0280*/  LOP3.LUT R12, R3.reuse, 0x7ffffff8, RZ, 0xc0, !PT ;  /* 0x7ffffff8030c7812 */ /* 0x040fe200078ec0ff */
[----:B------:R-:W-:Y:S01]  /*0290*/  IMAD R13, R0, R3, RZ ;  /* 0x00000003000d7224 */ /* 0x000fe200078e02ff */
[C---:B------:R-:W-:Y:S01]  /*02a0*/  LOP3.LUT R20, R3.reuse, 0x7, RZ, 0xc0, !PT ;  /* 0x0000000703147812 */ /* 0x040fe200078ec0ff */
[----:B------:R-:W-:Y:S01]  /*02b0*/  IMAD.SHL.U32 R5, R2, 0x4, RZ ;  /* 0x0000000402057824 */ /* 0x000fe200078e00ff */
[----:B------:R-:W-:Y:S01]  /*02c0*/  LOP3.LUT R14, R3, 0x3, RZ, 0xc0, !PT ;  /* 0x00000003030e7812 */ /* 0x000fe200078ec0ff */
[----:B------:R-:W-:Y:S01]  /*02d0*/  IMAD.MOV.U32 R18, RZ, RZ, RZ ;  /* 0x000000ffff127224 */ /* 0x000fe200078e00ff */
[----:B------:R-:W-:Y:S02]  /*02e0*/  IADD3 R15, PT, PT, -R12, RZ, RZ ;  /* 0x000000ff0c0f7210 */ /* 0x000fe40007ffe1ff */
[----:B------:R-:W-:Y:S01]  /*02f0*/  LEA R17, R8, R5, 0x2 ;  /* 0x0000000508117211 */ /* 0x000fe200078e10ff */
[----:B0-----:R-:W-:-:S03]  /*0300*/  ULEA UR5, UR5, UR4, 0x18 ;  /* 0x0000000405057291 */ /* 0x001fc6000f8ec0ff */
[----:B------:R-:W-:-:S03]  /*0310*/  UMOV UR4, URZ ;  /* 0x000000ff00047c82 */ /* 0x000fc60008000000 */
[----:B------:R-:W-:Y:S01]  /*0320*/  VIADD R16, R5, UR5 ;  /* 0x0000000505107c36 */ /* 0x000fe20008000000 */
[----:B------:R-:W-:-:S07]  /*0330*/  IADD3 R17, PT, PT, R17, UR5, RZ ;  /* 0x0000000511117c10 */ /* 0x000fce000fffe0ff */
.L_x_6:
[----:B0-----:R-:W0:Y:S01]  /*0340*/  LDC.64 R2, c[0x0][0x398] ;  /* 0x0000e600ff027b82 */ /* 0x001e220000000a00 */
[----:B------:R-:W-:Y:S02]  /*0350*/  HFMA2 R23, -RZ, RZ, 0, 0 ;  /* 0x00000000ff177431 */ /* 0x000fe400000001ff */
[C---:B0-----:R-:W-:Y:S02]  /*0360*/  IMAD R22, R3.reuse, UR4, R8 ;  /* 0x0000000403167c24 */ /* 0x041fe4000f8e0208 */
[----:B------:R-:W-:-:S03]  /*0370*/  IMAD R21, R3, UR4, R0 ;  /* 0x0000000403157c24 */ /* 0x000fc6000f8e0200 */
[----:B------:R-:W-:Y:S02]  /*0380*/  VIMNMX R5, PT, PT, R11, R22, !PT ;  /* 0x000000160b057248 */ /* 0x000fe40007fe0100 */
[----:B------:R-:W-:Y:S02]  /*0390*/  VIMNMX R7, PT, PT, R10, R21, !PT ;  /* 0x000000150a077248 */ /* 0x000fe40007fe0100 */
[-C--:B------:R-:W-:Y:S02]  /*03a0*/  ISETP.GE.AND P0, PT, R5, R2.reuse, PT ;  /* 0x000000020500720c */ /* 0x080fe40003f06270 */
[----:B------:R-:W-:-:S11]  /*03b0*/  ISETP.GE.AND P1, PT, R7, R2, PT ;  /* 0x000000020700720c */ /* 0x000fd60003f26270 */
[----:B------:R-:W0:Y:S01]  /*03c0*/  @!P0 LDC.64 R6, c[0x0][0x388] ;  /* 0x0000e200ff068b82 */ /* 0x000e220000000a00 */
[-C--:B------:R-:W-:Y:S02]  /*03d0*/  @!P0 IMAD R19, R11, R2.reuse, R22 ;  /* 0x000000020b138224 */ /* 0x080fe400078e0216 */
[----:B------:R-:W-:-:S05]  /*03e0*/  @!P1 IMAD R21, R21, R2, R10 ;  /* 0x0000000215159224 */ /* 0x000fca00078e020a */
[----:B------:R-:W1:Y:S01]  /*03f0*/  @!P1 LDC.64 R4, c[0x0][0x390] ;  /* 0x0000e400ff049b82 */ /* 0x000e620000000a00 */
[----:B0-----:R-:W-:-:S04]  /*0400*/  @!P0 IMAD.WIDE R6, R19, 0x4, R6 ;  /* 0x0000000413068825 */ /* 0x001fc800078e0206 */
[----:B------:R-:W-:Y:S02]  /*0410*/  IMAD.MOV.U32 R19, RZ, RZ, RZ ;  /* 0x000000ffff137224 */ /* 0x000fe400078e00ff */
[----:B-1----:R-:W-:-:S04]  /*0420*/  @!P1 IMAD.WIDE R4, R21, 0x4, R4 ;  /* 0x0000000415049825 */ /* 0x002fc800078e0204 */
[----:B------:R-:W2:Y:S04]  /*0430*/  @!P0 LDG.E R19, desc[UR6][R6.64] ;  /* 0x0000000606138981 */ /* 0x000ea8000c1e1900 */
[----:B------:R-:W3:Y:S01]  /*0440*/  @!P1 LDG.E R23, desc[UR6][R4.64] ;  /* 0x0000000604179981 */ /* 0x000ee2000c1e1900 */
[----:B------:R-:W-:Y:S01]  /*0450*/  IMAD.IADD R21, R13, 0x1, R8 ;  /* 0x000000010d157824 */ /* 0x000fe200078e0208 */
[----:B------:R-:W-:Y:S01]  /*0460*/  ISETP.GE.AND P1, PT, R3, 0x1, PT ;  /* 0x000000010300780c */ /* 0x000fe20003f26270 */
[----:B------:R-:W-:-:S03]  /*0470*/  UIADD3 UR4, UPT, UPT, UR4, 0x1, URZ ;  /* 0x0000000104047890 */ /* 0x000fc6000fffe0ff */
[C---:B------:R-:W-:Y:S02]  /*0480*/  LEA R22, R21.reuse, UR5, 0x2 ;  /* 0x0000000515167c11 */ /* 0x040fe4000f8e10ff */
[----:B------:R-:W-:Y:S02]  /*0490*/  LEA R24, R21, R16, 0x2 ;  /* 0x0000001015187211 */ /* 0x000fe400078e10ff */
[----:B------:R-:W-:Y:S01]  /*04a0*/  ISETP.NE.AND P0, PT, R9, UR4, PT ;  /* 0x0000000409007c0c */ /* 0x000fe2000bf05270 */
[----:B--2---:R0:W-:Y:S04]  /*04b0*/  STS [R22], R19 ;  /* 0x0000001316007388 */ /* 0x0041e80000000800 */
[----:B---3--:R0:W-:Y:S01]  /*04c0*/  STS [R24], R23 ;  /* 0x0000001718007388 */ /* 0x0081e20000000800 */
[----:B------:R-:W-:Y:S06]  /*04d0*/  BAR.SYNC.DEFER_BLOCKING 0x0 ;  /* 0x0000000000007b1d */ /* 0x000fec0000010000 */
[----:B------:R-:W-:Y:S05]  /*04e0*/  @!P1 BRA `(.L_x_1) ;  /* 0x0000000400789947 */ /* 0x000fea0003800000 */
[----:B------:R-:W-:Y:S01]  /*04f0*/  ISETP.GE.U32.AND P1, PT, R3, 0x8, PT ;  /* 0x000000080300780c */ /* 0x000fe20003f26070 */
[----:B------:R-:W-:-:S12]  /*0500*/  IMAD.MOV.U32 R4, RZ, RZ, RZ ;  /* 0x000000ffff047224 */ /* 0x000fd800078e00ff */
[----:B------:R-:W-:Y:S05]  /*0510*/  @!P1 BRA `(.L_x_2) ;  /* 0x0000000000a49947 */ /* 0x000fea0003800000 */
[----:B------:R-:W-:Y:S01]  /*0520*/  LEA R6, R13, UR5, 0x2 ;  /* 0x000000050d067c11 */ /* 0x000fe2000f8e10ff */
[----:B------:R-:W-:Y:S01]  /*0530*/  IMAD.MOV.U32 R5, RZ, RZ, R15 ;  /* 0x000000ffff057224 */ /* 0x000fe200078e000f */
[----:B------:R-:W-:Y:S02]  /*0540*/  MOV R4, R17 ;  /* 0x0000001100047202 */ /* 0x000fe40000000f00 */
[----:B------:R-:W-:-:S07]  /*0550*/  IADD3 R6, PT, PT, R6, 0x10, RZ ;  /* 0x0000001006067810 */ /* 0x000fce0007ffe0ff */
.L_x_3:
[----:B------:R-:W-:Y:S01]  /*0560*/  LDS R21, [R6+-0x10] ;  /* 0xfffff00006157984 */ /* 0x000fe20000000800 */
[----:B------:R-:W-:Y:S01]  /*0570*/  IMAD R26, R3, 0x4, R4 ;  /* 0x00000004031a7824 */ /* 0x000fe200078e0204 */
[----:B------:R-:W-:Y:S02]  /*0580*/  IADD3 R5, PT, PT, R5, 0x8, RZ ;  /* 0x0000000805057810 */ /* 0x000fe40007ffe0ff */
[----:B0-----:R0:W1:Y:S02]  /*0590*/  LDS R23, [R4] ;  /* 0x0000000004177984 */ /* 0x0010640000000800 */
[----:B------:R-:W-:Y:S02]  /*05a0*/  LEA R28, R3, R26, 0x2 ;  /* 0x0000001a031c7211 */ /* 0x000fe400078e10ff */
[----:B------:R-:W-:Y:S01]  /*05b0*/  LDS R7, [R6+-0xc] ;  /* 0xfffff40006077984 */ /* 0x000fe20000000800 */
[----:B------:R-:W-:Y:S02]  /*05c0*/  ISETP.NE.AND P1, PT, R5, RZ, PT ;  /* 0x000000ff0500720c */ /* 0x000fe40003f25270 */
[C---:B------:R-:W-:Y:S01]  /*05d0*/  IMAD R25, R3.reuse, 0x4, R28 ;  /* 0x0000000403197824 */ /* 0x040fe200078e021c */
[----:B------:R-:W2:Y:S01]  /*05e0*/  LDS R26, [R26] ;  /* 0x000000001a1a7984 */ /* 0x000ea20000000800 */
[----:B0-----:R-:W-:-:S03]  /*05f0*/  IMAD R4, R3, 0x20, R4 ;  /* 0x0000002003047824 */ /* 0x001fc600078e0204 */
[----:B------:R0:W-:Y:S04]  /*0600*/  LDS R19, [R28] ;  /* 0x000000001c137984 */ /* 0x0001e80000000800 */
[----:B------:R-:W3:Y:S01]  /*0610*/  LDS R22, [R6+-0x8] ;  /* 0xfffff80006167984 */ /* 0x000ee20000000800 */
[----:B-1----:R-:W-:Y:S01]  /*0620*/  FFMA R24, R21, R23, R18 ;  /* 0x0000001715187223 */ /* 0x002fe20000000012 */
[C---:B------:R-:W-:Y:S02]  /*0630*/  LEA R23, R3.reuse, R25, 0x2 ;  /* 0x0000001903177211 */ /* 0x040fe400078e10ff */
[----:B------:R-:W-:Y:S04]  /*0640*/  LDS R18, [R6+-0x4] ;  /* 0xfffffc0006127984 */ /* 0x000fe80000000800 */
[----:B------:R-:W1:Y:S01]  /*0650*/  LDS R21, [R25] ;  /* 0x0000000019157984 */ /* 0x000e620000000800 */
[----:B------:R-:W-:-:S02]  /*0660*/  IMAD R27, R3, 0x4, R23 ;  /* 0x00000004031b7824 */ /* 0x000fc400078e0217 */
[----:B--2---:R-:W-:Y:S02]  /*0670*/  FFMA R7, R7, R26, R24 ;  /* 0x0000001a07077223 */ /* 0x004fe40000000018 */
[----:B------:R-:W-:Y:S01]  /*0680*/  LDS R26, [R6+0x8] ;  /* 0x00000800061a7984 */ /* 0x000fe20000000800 */
[----:B0-----:R-:W-:-:S03]  /*0690*/  LEA R28, R3, R27, 0x2 ;  /* 0x0000001b031c7211 */ /* 0x001fc600078e10ff */
[----:B------:R-:W-:Y:S01]  /*06a0*/  LDS R27, [R27] ;  /* 0x000000001b1b7984 */ /* 0x000fe20000000800 */
[----:B---3--:R-:W-:-:S03]  /*06b0*/  FFMA R19, R22, R19, R7 ;  /* 0x0000001316137223 */ /* 0x008fc60000000007 */
[----:B------:R-:W-:Y:S04]  /*06c0*/  LDS R7, [R6] ;  /* 0x0000000006077984 */ /* 0x000fe80000000800 */
[----:B------:R-:W0:Y:S01]  /*06d0*/  LDS R22, [R23] ;  /* 0x0000000017167984 */ /* 0x000e220000000800 */
[----:B-1----:R-:W-:Y:S01]  /*06e0*/  FFMA R24, R18, R21, R19 ;  /* 0x0000001512187223 */ /* 0x002fe20000000013 */
[----:B------:R-:W-:Y:S02]  /*06f0*/  IMAD R21, R3, 0x4, R28 ;  /* 0x0000000403157824 */ /* 0x000fe400078e021c */
[----:B------:R-:W1:Y:S04]  /*0700*/  LDS R18, [R6+0x4] ;  /* 0x0000040006127984 */ /* 0x000e680000000800 */
[----:B------:R-:W2:Y:S04]  /*0710*/  LDS R28, [R28] ;  /* 0x000000001c1c7984 */ /* 0x000ea80000000800 */
[----:B------:R-:W-:Y:S04]  /*0720*/  LDS R21, [R21] ;  /* 0x0000000015157984 */ /* 0x000fe80000000800 */
[----:B------:R3:W4:Y:S01]  /*0730*/  LDS R19, [R6+0xc] ;  /* 0x00000c0006137984 */ /* 0x0007220000000800 */
[----:B0-----:R-:W-:Y:S01]  /*0740*/  FFMA R7, R7, R22, R24 ;  /* 0x0000001607077223 */ /* 0x001fe20000000018 */
[----:B---3--:R-:W-:-:S03]  /*0750*/  IADD3 R6, PT, PT, R6, 0x20, RZ ;  /* 0x0000002006067810 */ /* 0x008fc60007ffe0ff */
[----:B-1----:R-:W-:-:S04]  /*0760*/  FFMA R7, R18, R27, R7 ;  /* 0x0000001b12077223 */ /* 0x002fc80000000007 */
[----:B--2---:R-:W-:-:S04]  /*0770*/  FFMA R7, R26, R28, R7 ;  /* 0x0000001c1a077223 */ /* 0x004fc80000000007 */
[----:B----4-:R-:W-:Y:S01]  /*0780*/  FFMA R18, R19, R21, R7 ;  /* 0x0000001513127223 */ /* 0x010fe20000000007 */
[----:B------:R-:W-:Y:S06]  /*0790*/  @P1 BRA `(.L_x_3) ;  /* 0xfffffffc00701947 */ /* 0x000fec000383ffff */
[----:B------:R-:W-:-:S07]  /*07a0*/  IMAD.MOV.U32 R4, RZ, RZ, R12 ;  /* 0x000000ffff047224 */ /* 0x000fce00078e000c */
.L_x_2:
[----:B------:R-:W-:-:S13]  /*07b0*/  ISETP.NE.AND P1, PT, R20, RZ, PT ;  /* 0x000000ff1400720c */ /* 0x000fda0003f25270 */
[----:B------:R-:W-:Y:S05]  /*07c0*/  @!P1 BRA `(.L_x_1) ;  /* 0x0000000000c09947 */ /* 0x000fea0003800000 */
[----:B------:R-:W-:Y:S02]  /*07d0*/  IADD3 R5, PT, PT, R20, -0x1, RZ ;  /* 0xffffffff14057810 */ /* 0x000fe40007ffe0ff */
[----:B------:R-:W-:Y:S02]  /*07e0*/  ISETP.NE.AND P2, PT, R14, RZ, PT ;  /* 0x000000ff0e00720c */ /* 0x000fe40003f45270 */
[----:B------:R-:W-:-:S13]  /*07f0*/  ISETP.GE.U32.AND P1, PT, R5, 0x3, PT ;  /* 0x000000030500780c */ /* 0x000fda0003f26070 */
[----:B------:R-:W-:Y:S05]  /*0800*/  @!P1 BRA `(.L_x_4) ;  /* 0x0000000000509947 */ /* 0x000fea0003800000 */
[C---:B------:R-:W-:Y:S02]  /*0810*/  IMAD R7, R4.reuse, R3, R8 ;  /* 0x0000000304077224 */ /* 0x040fe400078e0208 */
[----:B------:R-:W-:Y:S01]  /*0820*/  IMAD.IADD R5, R13, 0x1, R4 ;  /* 0x000000010d057824 */ /* 0x000fe200078e0204 */
[----:B------:R-:W-:Y:S02]  /*0830*/  IADD3 R4, PT, PT, R4, 0x4, RZ ;  /* 0x0000000404047810 */ /* 0x000fe40007ffe0ff */
[----:B------:R-:W-:Y:S02]  /*0840*/  LEA R6, R7, R16, 0x2 ;  /* 0x0000001007067211 */ /* 0x000fe400078e10ff */
[----:B------:R-:W-:-:S03]  /*0850*/  LEA R5, R5, UR5, 0x2 ;  /* 0x0000000505057c11 */ /* 0x000fc6000f8e10ff */
[C---:B0-----:R-:W-:Y:S01]  /*0860*/  IMAD R24, R3.reuse, 0x4, R6 ;  /* 0x0000000403187824 */ /* 0x041fe200078e0206 */
[----:B------:R-:W-:Y:S04]  /*0870*/  LDS R19, [R6] ;  /* 0x0000000006137984 */ /* 0x000fe80000000800 */
[----:B------:R-:W0:Y:S01]  /*0880*/  LDS R7, [R5] ;  /* 0x0000000005077984 */ /* 0x000e220000000800 */
[----:B------:R-:W-:-:S03]  /*0890*/  LEA R28, R3, R24, 0x2 ;  /* 0x00000018031c7211 */ /* 0x000fc600078e10ff */
[----:B------:R-:W-:Y:S02]  /*08a0*/  LDS R22, [R5+0x4] ;  /* 0x0000040005167984 */ /* 0x000fe40000000800 */
[----:B------:R-:W-:Y:S02]  /*08b0*/  IMAD R23, R3, 0x4, R28 ;  /* 0x0000000403177824 */ /* 0x000fe400078e021c */
[----:B------:R-:W1:Y:S04]  /*08c0*/  LDS R24, [R24] ;  /* 0x0000000018187984 */ /* 0x000e680000000800 */
[----:B------:R-:W-:Y:S04]  /*08d0*/  LDS R26, [R5+0x8] ;  /* 0x00000800051a7984 */ /* 0x000fe80000000800 */
[----:B------:R-:W2:Y:S04]  /*08e0*/  LDS R28, [R28] ;  /* 0x000000001c1c7984 */ /* 0x000ea80000000800 */
[----:B------:R-:W-:Y:S04]  /*08f0*/  LDS R21, [R5+0xc] ;  /* 0x00000c0005157984 */ /* 0x000fe80000000800 */
[----:B------:R-:W3:Y:S01]  /*0900*/  LDS R23, [R23] ;  /* 0x0000000017177984 */ /* 0x000ee20000000800 */
[----:B0-----:R-:W-:-:S04]  /*0910*/  FFMA R7, R7, R19, R18 ;  /* 0x0000001307077223 */ /* 0x001fc80000000012 */
[----:B-1----:R-:W-:-:S04]  /*0920*/  FFMA R7, R22, R24, R7 ;  /* 0x0000001816077223 */ /* 0x002fc80000000007 */
[----:B--2---:R-:W-:-:S04]  /*0930*/  FFMA R7, R26, R28, R7 ;  /* 0x0000001c1a077223 */ /* 0x004fc80000000007 */
[----:B---3--:R-:W-:-:S07]  /*0940*/  FFMA R18, R21, R23, R7 ;  /* 0x0000001715127223 */ /* 0x008fce0000000007 */
.L_x_4:
[----:B------:R-:W-:Y:S05]  /*0950*/  @!P2 BRA `(.L_x_1) ;  /* 0x00000000005ca947 */ /* 0x000fea0003800000 */
[----:B------:R-:W-:Y:S02]  /*0960*/  ISETP.NE.AND P1, PT, R14, 0x1, PT ;  /* 0x000000010e00780c */ /* 0x000fe40003f25270 */
[----:B------:R-:W-:-:S11]  /*0970*/  LOP3.LUT P2, RZ, R3, 0x1, RZ, 0xc0, !PT ;  /* 0x0000000103ff7812 */ /* 0x000fd6000784c0ff */
[----:B------:R-:W-:Y:S05]  /*0980*/  @!P1 BRA `(.L_x_5) ;  /* 0x0000000000309947 */ /* 0x000fea0003800000 */
[C---:B------:R-:W-:Y:S02]  /*0990*/  IMAD R7, R4.reuse, R3, R8 ;  /* 0x0000000304077224 */ /* 0x040fe400078e0208 */
[----:B------:R-:W-:Y:S02]  /*09a0*/  IMAD.IADD R5, R13, 0x1, R4 ;  /* 0x000000010d057824 */ /* 0x000fe400078e0204 */
[----:B------:R-:W-:Y:S01]  /*09b0*/  VIADD R4, R4, 0x2 ;  /* 0x0000000204047836 */ /* 0x000fe20000000000 */
[----:B------:R-:W-:Y:S02]  /*09c0*/  LEA R6, R7, R16, 0x2 ;  /* 0x0000001007067211 */ /* 0x000fe400078e10ff */
[----:B------:R-:W-:Y:S02]  /*09d0*/  LEA R5, R5, UR5, 0x2 ;  /* 0x0000000505057c11 */ /* 0x000fe4000f8e10ff */
[----:B------:R-:W-:Y:S01]  /*09e0*/  LEA R21, R3, R6, 0x2 ;  /* 0x0000000603157211 */ /* 0x000fe200078e10ff */
[----:B0-----:R-:W-:Y:S04]  /*09f0*/  LDS R19, [R6] ;  /* 0x0000000006137984 */ /* 0x001fe80000000800 */
[----:B------:R-:W0:Y:S04]  /*0a00*/  LDS R7, [R5] ;  /* 0x0000000005077984 */ /* 0x000e280000000800 */
[----:B------:R-:W-:Y:S04]  /*0a10*/  LDS R22, [R5+0x4] ;  /* 0x0000040005167984 */ /* 0x000fe80000000800 */
[----:B------:R-:W1:Y:S01]  /*0a20*/  LDS R21, [R21] ;  /* 0x0000000015157984 */ /* 0x000e620000000800 */
[----:B0-----:R-:W-:-:S04]  /*0a30*/  FFMA R7, R7, R19, R18 ;  /* 0x0000001307077223 */ /* 0x001fc80000000012 */
[----:B-1----:R-:W-:-:S07]  /*0a40*/  FFMA R18, R22, R21, R7 ;  /* 0x0000001516127223 */ /* 0x002fce0000000007 */
.L_x_5:
[----:B------:R-:W-:Y:S05]  /*0a50*/  @!P2 BRA `(.L_x_1) ;  /* 0x00000000001ca947 */ /* 0x000fea0003800000 */
[----:B------:R-:W-:Y:S01]  /*0a60*/  IMAD R5, R4, R3, R8 ;  /* 0x0000000304057224 */ /* 0x000fe200078e0208 */
[----:B------:R-:W-:-:S04]  /*0a70*/  IADD3 R3, PT, PT, R13, R4, RZ ;  /* 0x000000040d037210 */ /* 0x000fc80007ffe0ff */
[----:B------:R-:W-:Y:S02]  /*0a80*/  LEA R3, R3, UR5, 0x2 ;  /* 0x0000000503037c11 */ /* 0x000fe4000f8e10ff */
[----:B------:R-:W-:-:S04]  /*0a90*/  LEA R5, R5, R16, 0x2 ;  /* 0x0000001005057211 */ /* 0x000fc800078e10ff */
[----:B------:R-:W-:Y:S04]  /*0aa0*/  LDS R3, [R3] ;  /* 0x0000000003037984 */ /* 0x000fe80000000800 */
[----:B------:R-:W1:Y:S02]  /*0ab0*/  LDS R5, [R5] ;  /* 0x0000000005057984 */ /* 0x000e640000000800 */
[----:B-1----:R-:W-:-:S07]  /*0ac0*/  FFMA R18, R3, R5, R18 ;  /* 0x0000000503127223 */ /* 0x002fce0000000012 */
.L_x_1:
[----:B------:R-:W-:Y:S06]  /*0ad0*/  BAR.SYNC.DEFER_BLOCKING 0x0 ;  /* 0x0000000000007b1d */ /* 0x000fec0000010000 */
[----:B------:R-:W-:Y:S05]  /*0ae0*/  @P0 BRA `(.L_x_6) ;  /* 0xfffffff800140947 */ /* 0x000fea000383ffff */
.L_x_0:
[----:B------:R-:W-:-:S04]  /*0af0*/  VIMNMX R3, PT, PT, R11, R10, !PT ;  /* 0x0000000a0b037248 */ /* 0x000fc80007fe0100 */
[----:B------:R-:W-:-:S13]  /*0b00*/  ISETP.GE.AND P0, PT, R3, R2, PT ;  /* 0x000000020300720c */ /* 0x000fda0003f06270 */
[----:B------:R-:W-:Y:S05]  /*0b10*/  @P0 EXIT ;  /* 0x000000000000094d */ /* 0x000fea0003800000 */
[----:B------:R-:W1:Y:S01]  /*0b20*/  LDC.64 R4, c[0x0][0x380] ;  /* 0x0000e000ff047b82 */ /* 0x000e620000000a00 */
[----:B------:R-:W-:-:S04]  /*0b30*/  IMAD R3, R11, R2, R10 ;  /* 0x000000020b037224 */ /* 0x000fc800078e020a */
[----:B-1----:R-:W-:-:S05]  /*0b40*/  IMAD.WIDE R2, R3, 0x4, R4 ;  /* 0x0000000403027825 */ /* 0x002fca00078e0204 */
[----:B------:R-:W-:Y:S01]  /*0b50*/  STG.E desc[UR6][R2.64], R18 ;  /* 0x0000001202007986 */ /* 0x000fe2000c101906 */
[----:B------:R-:W-:Y:S05]  /*0b60*/  EXIT ;  /* 0x000000000000794d */ /* 0x000fea0003800000 */
.L_x_7:
[----:B------:R-:W-:-:S00]  /*0b70*/  BRA `(.L_x_7) ;  /* 0xfffffffc00fc7947 */ /* 0x000fc0000383ffff */
[----:B------:R-:W-:-:S00]  /*0b80*/  NOP ;  /* 0x0000000000007918 */ /* 0x000fc00000000000 */
[----:B------:R-:W-:-:S00]  /*0b90*/  NOP ;  /* 0x0000000000007918 */ /* 0x000fc00000000000 */
[----:B------:R-:W-:-:S00]  /*0ba0*/  NOP ;  /* 0x0000000000007918 */ /* 0x000fc00000000000 */
[----:B------:R-:W-:-:S00]  /*0bb0*/  NOP ;  /* 0x0000000000007918 */ /* 0x000fc00000000000 */
[----:B------:R-:W-:-:S00]  /*0bc0*/  NOP ;  /* 0x0000000000007918 */ /* 0x000fc00000000000 */
[----:B------:R-:W-:-:S00]  /*0bd0*/  NOP ;  /* 0x0000000000007918 */ /* 0x000fc00000000000 */
[----:B------:R-:W-:-:S00]  /*0be0*/  NOP ;  /* 0x0000000000007918 */ /* 0x000fc00000000000 */
[----:B------:R-:W-:-:S00]  /*0bf0*/  NOP ;  /* 0x0000000000007918 */ /* 0x000fc00000000000 */
.L_x_8:


//--------------------- .nv.shared._Z20TiledMatrixMulKernelPfS_S_ii --------------------------
	.section	.nv.shared._Z20TiledMatrixMulKernelPfS_S_ii,"aw",@nobits
	.sectionflags	@""
	.align	16
	.zero		1024


//--------------------- .nv.shared.reserved.0     --------------------------
	.section	.nv.shared.reserved.0,"aw",@nobits
	.weak		__nv_reservedSMEM_offset_0_alias
	.size		__nv_reservedSMEM_offset_0_alias, 0, 64
	.other		__nv_reservedSMEM_offset_0_alias,@"STO_CUDA_RESERVED_SHARED STV_DEFAULT"
__nv_reservedSMEM_offset_0_alias:
	.zero		0
	.zero		64


//--------------------- .nv.constant0._Z20TiledMatrixMulKernelPfS_S_ii --------------------------
	.section	.nv.constant0._Z20TiledMatrixMulKernelPfS_S_ii,"a",@progbits
	.sectionflags	@""
	.align	4
.nv.constant0._Z20TiledMatrixMulKernelPfS_S_ii:
	.zero		928


//--------------------- SYMBOLS --------------------------

	.type		.nv.reservedSmem.offset0,@object
	.size		.nv.reservedSmem.offset0,0x4
	.type		.nv.reservedSmem.cap,@object
	.size		.nv.reservedSmem.cap,0x4
